//
// Generated by NVIDIA NVVM Compiler
//
// Compiler Build ID: CL-36424714
// Cuda compilation tools, release 13.0, V13.0.88
// Based on NVVM 20.0.0
//

.version 9.0
.target sm_100
.address_size 64

	// .globl	_Z13testAtomicCasPiii

.visible .entry _Z13testAtomicCasPiii(
	.param .u64 .ptr .align 1 _Z13testAtomicCasPiii_param_0,
	.param .u32 _Z13testAtomicCasPiii_param_1,
	.param .u32 _Z13testAtomicCasPiii_param_2
)
{
	.reg .pred 	%p<3>;
	.reg .b32 	%r<10>;
	.reg .b64 	%rd<5>;

	ld.param.u64 	%rd2, [_Z13testAtomicCasPiii_param_0];
	ld.param.u32 	%r3, [_Z13testAtomicCasPiii_param_1];
	ld.param.u32 	%r2, [_Z13testAtomicCasPiii_param_2];
	mov.u32 	%r4, %ctaid.x;
	mov.u32 	%r5, %ntid.x;
	mov.u32 	%r6, %tid.x;
	mad.lo.s32 	%r1, %r4, %r5, %r6;
	mul.lo.s32 	%r7, %r2, %r3;
	setp.gt.u32 	%p1, %r1, %r7;
	@%p1 bra 	$L__BB0_3;
	cvta.to.global.u64 	%rd3, %rd2;
	div.u32 	%r8, %r1, %r2;
	mul.wide.s32 	%rd4, %r8, 4;
	add.s64 	%rd1, %rd3, %rd4;
$L__BB0_2:
	atom.relaxed.global.cas.b32 	%r9, [%rd1], 0, 1;
	setp.eq.s32 	%p2, %r9, 0;
	@%p2 bra 	$L__BB0_2;
$L__BB0_3:
	ret;

}


// ===== COMPILED SASS (sm_100) =====

	.target	sm_100

	.elftype	@"ET_EXEC"


//--------------------- .note.nv.tkinfo           --------------------------
	.section	.note.nv.tkinfo,"",@"SHT_NOTE"
	.sectionflags	@"SHF_NOTE_NV_TKINFO"
	.tkinfo
        /*0018*/ 	.word	0x00000002
        /*0030*/ 	.string	""
        /*0030*/ 	.string	"ptxas"
        /*0030*/ 	.string	"Cuda compilation tools, release 13.0, V13.0.88"
        /*0030*/ 	.string	"Build cuda_13.0.r13.0/compiler.36424714_0"
        /*0030*/ 	.string	"-arch sm_100 -m 64 "



//--------------------- .note.nv.cuinfo           --------------------------
	.section	.note.nv.cuinfo,"",@"SHT_NOTE"
	.sectionflags	@"SHF_NOTE_NV_CUINFO"
        /*0018*/ 	.short	0x0002
        /*001a*/ 	.short	0x0064
        /*001c*/ 	.short	0x0082
	.zero		2


//--------------------- .nv.info                  --------------------------
	.section	.nv.info,"",@"SHT_CUDA_INFO"
	.align	4


	//----- nvinfo : EIATTR_REGCOUNT
	.align		4
        /*0000*/ 	.byte	0x04, 0x2f
        /*0002*/ 	.short	(.L_1 - .L_0)
	.align		4
.L_0:
        /*0004*/ 	.word	index@(_Z13testAtomicCasPiii)
        /*0008*/ 	.word	0x0000000a


	//----- nvinfo : EIATTR_FRAME_SIZE
	.align		4
.L_1:
        /*000c*/ 	.byte	0x04, 0x11
        /*000e*/ 	.short	(.L_3 - .L_2)
	.align		4
.L_2:
        /*0010*/ 	.word	index@(_Z13testAtomicCasPiii)
        /*0014*/ 	.word	0x00000000


	//----- nvinfo : EIATTR_MIN_STACK_SIZE
	.align		4
.L_3:
        /*0018*/ 	.byte	0x04, 0x12
        /*001a*/ 	.short	(.L_5 - .L_4)
	.align		4
.L_4:
        /*001c*/ 	.word	index@(_Z13testAtomicCasPiii)
        /*0020*/ 	.word	0x00000000
.L_5:


//--------------------- .nv.compat                --------------------------
	.section	.nv.compat,"",@"SHT_CUDA_COMPAT_INFO"
	.align	4
        /*0000*/ 	.byte	0x02, 0x09, 0x00, 0x00, 0x02, 0x02, 0x01, 0x00, 0x02, 0x05, 0x05, 0x00, 0x03, 0x07, 0x01, 0x01
        /*0010*/ 	.byte	0x02, 0x03, 0x00, 0x00, 0x02, 0x06, 0x01, 0x00, 0x04, 0x0b, 0x08, 0x00, 0x09, 0x00, 0x00, 0x00
        /*0020*/ 	.byte	0x00, 0x00, 0x00, 0x00


//--------------------- .nv.info._Z13testAtomicCasPiii --------------------------
	.section	.nv.info._Z13testAtomicCasPiii,"",@"SHT_CUDA_INFO"
	.sectionflags	@""
	.align	4


	//----- nvinfo : EIATTR_CUDA_API_VERSION
	.align		4
        /*0000*/ 	.byte	0x04, 0x37
        /*0002*/ 	.short	(.L_7 - .L_6)
.L_6:
        /*0004*/ 	.word	0x00000082


	//----- nvinfo : EIATTR_KPARAM_INFO
	.align		4
.L_7:
        /*0008*/ 	.byte	0x04, 0x17
        /*000a*/ 	.short	(.L_9 - .L_8)
.L_8:
        /*000c*/ 	.word	0x00000000
        /*0010*/ 	.short	0x0002
        /*0012*/ 	.short	0x000c
        /*0014*/ 	.byte	0x00, 0xf0, 0x11, 0x00


	//----- nvinfo : EIATTR_KPARAM_INFO
	.align		4
.L_9:
        /*0018*/ 	.byte	0x04, 0x17
        /*001a*/ 	.short	(.L_11 - .L_10)
.L_10:
        /*001c*/ 	.word	0x00000000
        /*0020*/ 	.short	0x0001
        /*0022*/ 	.short	0x0008
        /*0024*/ 	.byte	0x00, 0xf0, 0x11, 0x00


	//----- nvinfo : EIATTR_KPARAM_INFO
	.align		4
.L_11:
        /*0028*/ 	.byte	0x04, 0x17
        /*002a*/ 	.short	(.L_13 - .L_12)
.L_12:
        /*002c*/ 	.word	0x00000000
        /*0030*/ 	.short	0x0000
        /*0032*/ 	.short	0x0000
        /*0034*/ 	.byte	0x00, 0xf5, 0x21, 0x00


	//----- nvinfo : EIATTR_SPARSE_MMA_MASK
	.align		4
.L_13:
        /*0038*/ 	.byte	0x03, 0x50
        /*003a*/ 	.short	0x0000


	//----- nvinfo : EIATTR_MAXREG_COUNT
	.align		4
        /*003c*/ 	.byte	0x03, 0x1b
        /*003e*/ 	.short	0x00ff


	//----- nvinfo : EIATTR_MERCURY_ISA_VERSION
	.align		4
        /*0040*/ 	.byte	0x03, 0x5f
        /*0042*/ 	.short	0x0101


	//----- nvinfo : EIATTR_VRC_CTA_INIT_COUNT
	.align		4
        /*0044*/ 	.byte	0x02, 0x4a
	.zero		1
	.zero		1


	//----- nvinfo : EIATTR_EXIT_INSTR_OFFSETS
	.align		4
        /*0048*/ 	.byte	0x04, 0x1c
        /*004a*/ 	.short	(.L_15 - .L_14)


	//   ....[0]....
.L_14:
        /*004c*/ 	.word	0x00000080


	//   ....[1]....
        /*0050*/ 	.word	0x00000230


	//----- nvinfo : EIATTR_CRS_STACK_SIZE
	.align		4
.L_15:
        /*0054*/ 	.byte	0x04, 0x1e
        /*0056*/ 	.short	(.L_17 - .L_16)
.L_16:
        /*0058*/ 	.word	0x00000000


	//----- nvinfo : EIATTR_CBANK_PARAM_SIZE
	.align		4
.L_17:
        /*005c*/ 	.byte	0x03, 0x19
        /*005e*/ 	.short	0x0010


	//----- nvinfo : EIATTR_PARAM_CBANK
	.align		4
        /*0060*/ 	.byte	0x04, 0x0a
        /*0062*/ 	.short	(.L_19 - .L_18)
	.align		4
.L_18:
        /*0064*/ 	.word	index@(.nv.constant0._Z13testAtomicCasPiii)
        /*0068*/ 	.short	0x0380
        /*006a*/ 	.short	0x0010


	//----- nvinfo : EIATTR_SW_WAR
	.align		4
.L_19:
        /*006c*/ 	.byte	0x04, 0x36
        /*006e*/ 	.short	(.L_21 - .L_20)
.L_20:
        /*0070*/ 	.word	0x00000008
.L_21:


//--------------------- .nv.callgraph             --------------------------
	.section	.nv.callgraph,"",@"SHT_CUDA_CALLGRAPH"
	.align	4
	.sectionentsize	8
	.align		4
        /*0000*/ 	.word	0x00000000
	.align		4
        /*0004*/ 	.word	0xffffffff
	.align		4
        /*0008*/ 	.word	0x00000000
	.align		4
        /*000c*/ 	.word	0xfffffffe
	.align		4
        /*0010*/ 	.word	0x00000000
	.align		4
        /*0014*/ 	.word	0xfffffffd
	.align		4
        /*0018*/ 	.word	0x00000000
	.align		4
        /*001c*/ 	.word	0xfffffffc


//--------------------- .text._Z13testAtomicCasPiii --------------------------
	.section	.text._Z13testAtomicCasPiii,"ax",@progbits
	.align	128
        .global         _Z13testAtomicCasPiii
        .type           _Z13testAtomicCasPiii,@function
        .size           _Z13testAtomicCasPiii,(.L_x_2 - _Z13testAtomicCasPiii)
        .other          _Z13testAtomicCasPiii,@"STO_CUDA_ENTRY STV_DEFAULT"
_Z13testAtomicCasPiii:
.text._Z13testAtomicCasPiii:
[----:B------:R-:W-:Y:S01]  /*0000*/  LDC R1, c[0x0][0x37c] ;  /* 0x0000df00ff017b82 */ /* 0x000fe20000000800 */
[----:B------:R-:W0:Y:S07]  /*0010*/  S2R R3, SR_TID.X ;  /* 0x0000000000037919 */ /* 0x000e2e0000002100 */
[----:B------:R-:W0:Y:S01]  /*0020*/  S2UR UR6, SR_CTAID.X ;  /* 0x00000000000679c3 */ /* 0x000e220000002500 */
[----:B------:R-:W1:Y:S07]  /*0030*/  LDCU.64 UR4, c[0x0][0x388] ;  /* 0x00007100ff0477ac */ /* 0x000e6e0008000a00 */
[----:B------:R-:W0:Y:S01]  /*0040*/  LDC R0, c[0x0][0x360] ;  /* 0x0000d800ff007b82 */ /* 0x000e220000000800 */
[----:B-1----:R-:W-:Y:S01]  /*0050*/  UIMAD UR4, UR5, UR4, URZ ;  /* 0x00000004050472a4 */ /* 0x002fe2000f8e02ff */
[----:B0-----:R-:W-:-:S05]  /*0060*/  IMAD R0, R0, UR6, R3 ;  /* 0x0000000600007c24 */ /* 0x001fca000f8e0203 */
[----:B------:R-:W-:-:S13]  /*0070*/  ISETP.GT.U32.AND P0, PT, R0, UR4, PT ;  /* 0x0000000400007c0c */ /* 0x000fda000bf04070 */
[----:B------:R-:W-:Y:S05]  /*0080*/  @P0 EXIT ;  /* 0x000000000000094d */ /* 0x000fea0003800000 */
[----:B------:R-:W0:Y:S01]  /*0090*/  I2F.U32.RP R4, UR5 ;  /* 0x0000000500047d06 */ /* 0x000e220008209000 */
[----:B------:R-:W-:Y:S01]  /*00a0*/  ISETP.NE.U32.AND P2, PT, RZ, UR5, PT ;  /* 0x00000005ff007c0c */ /* 0x000fe2000bf45070 */
[----:B------:R-:W-:-:S06]  /*00b0*/  HFMA2 R7, -RZ, RZ, 0, 5.9604644775390625e-08 ;  /* 0x00000001ff077431 */ /* 0x000fcc00000001ff */
[----:B0-----:R-:W0:Y:S02]  /*00c0*/  MUFU.RCP R4, R4 ;  /* 0x0000000400047308 */ /* 0x001e240000001000 */
[----:B0-----:R-:W-:-:S06]  /*00d0*/  IADD3 R2, PT, PT, R4, 0xffffffe, RZ ;  /* 0x0ffffffe04027810 */ /* 0x001fcc0007ffe0ff */
[----:B------:R0:W1:Y:S02]  /*00e0*/  F2I.FTZ.U32.TRUNC.NTZ R3, R2 ;  /* 0x0000000200037305 */ /* 0x000064000021f000 */
[----:B0-----:R-:W-:Y:S01]  /*00f0*/  IMAD.MOV.U32 R2, RZ, RZ, RZ ;  /* 0x000000ffff027224 */ /* 0x001fe200078e00ff */
[----:B-1----:R-:W-:-:S05]  /*0100*/  IADD3 R5, PT, PT, RZ, -R3, RZ ;  /* 0x80000003ff057210 */ /* 0x002fca0007ffe0ff */
[----:B------:R-:W-:-:S04]  /*0110*/  IMAD R5, R5, UR5, RZ ;  /* 0x0000000505057c24 */ /* 0x000fc8000f8e02ff */
[----:B------:R-:W-:-:S06]  /*0120*/  IMAD.HI.U32 R3, R3, R5, R2 ;  /* 0x0000000503037227 */ /* 0x000fcc00078e0002 */
[----:B------:R-:W-:-:S05]  /*0130*/  IMAD.HI.U32 R5, R3, R0, RZ ;  /* 0x0000000003057227 */ /* 0x000fca00078e00ff */
[----:B------:R-:W-:-:S05]  /*0140*/  IADD3 R3, PT, PT, -R5, RZ, RZ ;  /* 0x000000ff05037210 */ /* 0x000fca0007ffe1ff */
[----:B------:R-:W-:Y:S02]  /*0150*/  IMAD R0, R3, UR5, R0 ;  /* 0x0000000503007c24 */ /* 0x000fe4000f8e0200 */
[----:B------:R-:W0:Y:S03]  /*0160*/  LDC.64 R2, c[0x0][0x380] ;  /* 0x0000e000ff027b82 */ /* 0x000e260000000a00 */
[----:B------:R-:W-:-:S13]  /*0170*/  ISETP.GE.U32.AND P0, PT, R0, UR5, PT ;  /* 0x0000000500007c0c */ /* 0x000fda000bf06070 */
[----:B------:R-:W-:Y:S01]  /*0180*/  @P0 VIADD R0, R0, -UR5 ;  /* 0x8000000500000c36 */ /* 0x000fe20008000000 */
[----:B------:R-:W-:-:S04]  /*0190*/  @P0 IADD3 R5, PT, PT, R5, 0x1, RZ ;  /* 0x0000000105050810 */ /* 0x000fc80007ffe0ff */
[----:B------:R-:W-:-:S13]  /*01a0*/  ISETP.GE.U32.AND P1, PT, R0, UR5, PT ;  /* 0x0000000500007c0c */ /* 0x000fda000bf26070 */
[----:B------:R-:W-:Y:S01]  /*01b0*/  @P1 VIADD R5, R5, 0x1 ;  /* 0x0000000105051836 */ /* 0x000fe20000000000 */
[----:B------:R-:W-:-:S05]  /*01c0*/  @!P2 LOP3.LUT R5, RZ, UR5, RZ, 0x33, !PT ;  /* 0x00000005ff05ac12 */ /* 0x000fca000f8e33ff */
[----:B0-----:R-:W-:-:S07]  /*01d0*/  IMAD.WIDE R2, R5, 0x4, R2 ;  /* 0x0000000405027825 */ /* 0x001fce00078e0202 */
.L_x_0:
[----:B------:R-:W-:Y:S01]  /*01e0*/  IMAD.MOV.U32 R6, RZ, RZ, RZ ;  /* 0x000000ffff067224 */ /* 0x000fe200078e00ff */
[----:B------:R-:W-:Y:S05]  /*01f0*/  YIELD ;  /* 0x0000000000007946 */ /* 0x000fea0003800000 */
[----:B------:R-:W2:Y:S02]  /*0200*/  ATOMG.E.CAS.STRONG.GPU PT, R0, [R2], R6, R7 ;  /* 0x00000006020073a9 */ /* 0x000ea400001ee107 */
[----:B--2---:R-:W-:-:S13]  /*0210*/  ISETP.NE.AND P0, PT, R0, RZ, PT ;  /* 0x000000ff0000720c */ /* 0x004fda0003f05270 */
[----:B------:R-:W-:Y:S05]  /*0220*/  @!P0 BRA `(.L_x_0) ;  /* 0xfffffffc00ec8947 */ /* 0x000fea000383ffff */
[----:B------:R-:W-:Y:S05]  /*0230*/  EXIT ;  /* 0x000000000000794d */ /* 0x000fea0003800000 */
.L_x_1:
[----:B------:R-:W-:-:S00]  /*0240*/  BRA `(.L_x_1) ;  /* 0xfffffffc00fc7947 */ /* 0x000fc0000383ffff */
[----:B------:R-:W-:-:S00]  /*0250*/  NOP ;  /* 0x0000000000007918 */ /* 0x000fc00000000000 */
        /* <DEDUP_REMOVED lines=10> */
.L_x_2:


//--------------------- .nv.shared.reserved.0     --------------------------
	.section	.nv.shared.reserved.0,"aw",@nobits
	.weak		__nv_reservedSMEM_offset_0_alias
	.size		__nv_reservedSMEM_offset_0_alias, 0, 64
	.other		__nv_reservedSMEM_offset_0_alias,@"STO_CUDA_RESERVED_SHARED STV_DEFAULT"
__nv_reservedSMEM_offset_0_alias:
	.zero		0
	.zero		64


//--------------------- .nv.constant0._Z13testAtomicCasPiii --------------------------
	.section	.nv.constant0._Z13testAtomicCasPiii,"a",@progbits
	.sectionflags	@""
	.align	4
.nv.constant0._Z13testAtomicCasPiii:
	.zero		912


//--------------------- SYMBOLS --------------------------

	.type		.nv.reservedSmem.offset0,@object
	.size		.nv.reservedSmem.offset0,0x4
